	.headerflags	@"EF_CUDA_TEXMODE_UNIFIED EF_CUDA_64BIT_ADDRESS EF_CUDA_ACCELERATORS EF_CUDA_SM90 EF_CUDA_VIRTUAL_SM(EF_CUDA_SM90)"
	.elftype	@"ET_EXEC"


//--------------------- .nv.info                  --------------------------
	.section	.nv.info,"",@"SHT_CUDA_INFO"
	.align	4


	//----- nvinfo : EIATTR_REGCOUNT
	.align		4
        /*0000*/ 	.byte	0x04, 0x2f
        /*0002*/ 	.short	(.L_1 - .L_0)
	.align		4
.L_0:
        /*0004*/ 	.word	index@(triton_poi_fused__unsafe_index_add_mul_sub_5)
        /*0008*/ 	.word	0x0000002c


	//----- nvinfo : EIATTR_MIN_STACK_SIZE
	.align		4
.L_1:
        /*000c*/ 	.byte	0x04, 0x12
        /*000e*/ 	.short	(.L_3 - .L_2)
	.align		4
.L_2:
        /*0010*/ 	.word	index@(triton_poi_fused__unsafe_index_add_mul_sub_5)
        /*0014*/ 	.word	0x00000000


	//----- nvinfo : EIATTR_FRAME_SIZE
	.align		4
.L_3:
        /*0018*/ 	.byte	0x04, 0x11
        /*001a*/ 	.short	(.L_5 - .L_4)
	.align		4
.L_4:
        /*001c*/ 	.word	index@(triton_poi_fused__unsafe_index_add_mul_sub_5)
        /*0020*/ 	.word	0x00000000


	//----- nvinfo : EIATTR_MIN_STACK_SIZE
	.align		4
.L_5:
        /*0024*/ 	.byte	0x04, 0x12
        /*0026*/ 	.short	(.L_7 - .L_6)
	.align		4
.L_6:
        /*0028*/ 	.word	index@(triton_poi_fused__unsafe_index_add_mul_sub_5)
        /*002c*/ 	.word	0x00000000
.L_7:


//--------------------- .nv.info.triton_poi_fused__unsafe_index_add_mul_sub_5 --------------------------
	.section	.nv.info.triton_poi_fused__unsafe_index_add_mul_sub_5,"",@"SHT_CUDA_INFO"
	.sectionflags	@""
	.align	4


	//----- nvinfo : EIATTR_CUDA_API_VERSION
	.align		4
        /*0000*/ 	.byte	0x04, 0x37
        /*0002*/ 	.short	(.L_9 - .L_8)
.L_8:
        /*0004*/ 	.word	0x0000007c


	//----- nvinfo : EIATTR_KPARAM_INFO
	.align		4
.L_9:
        /*0008*/ 	.byte	0x04, 0x17
        /*000a*/ 	.short	(.L_11 - .L_10)
.L_10:
        /*000c*/ 	.word	0x00000000
        /*0010*/ 	.short	0x0009
        /*0012*/ 	.short	0x0044
        /*0014*/ 	.byte	0x00, 0xf0, 0x11, 0x00


	//----- nvinfo : EIATTR_KPARAM_INFO
	.align		4
.L_11:
        /*0018*/ 	.byte	0x04, 0x17
        /*001a*/ 	.short	(.L_13 - .L_12)
.L_12:
        /*001c*/ 	.word	0x00000000
        /*0020*/ 	.short	0x0008
        /*0022*/ 	.short	0x0040
        /*0024*/ 	.byte	0x00, 0xf0, 0x11, 0x00


	//----- nvinfo : EIATTR_KPARAM_INFO
	.align		4
.L_13:
        /*0028*/ 	.byte	0x04, 0x17
        /*002a*/ 	.short	(.L_15 - .L_14)
.L_14:
        /*002c*/ 	.word	0x00000000
        /*0030*/ 	.short	0x0007
        /*0032*/ 	.short	0x0038
        /*0034*/ 	.byte	0x00, 0xf4, 0x21, 0x00


	//----- nvinfo : EIATTR_KPARAM_INFO
	.align		4
.L_15:
        /*0038*/ 	.byte	0x04, 0x17
        /*003a*/ 	.short	(.L_17 - .L_16)
.L_16:
        /*003c*/ 	.word	0x00000000
        /*0040*/ 	.short	0x0006
        /*0042*/ 	.short	0x0030
        /*0044*/ 	.byte	0x00, 0xf4, 0x21, 0x00


	//----- nvinfo : EIATTR_KPARAM_INFO
	.align		4
.L_17:
        /*0048*/ 	.byte	0x04, 0x17
        /*004a*/ 	.short	(.L_19 - .L_18)
.L_18:
        /*004c*/ 	.word	0x00000000
        /*0050*/ 	.short	0x0005
        /*0052*/ 	.short	0x0028
        /*0054*/ 	.byte	0x00, 0xf4, 0x21, 0x00


	//----- nvinfo : EIATTR_KPARAM_INFO
	.align		4
.L_19:
        /*0058*/ 	.byte	0x04, 0x17
        /*005a*/ 	.short	(.L_21 - .L_20)
.L_20:
        /*005c*/ 	.word	0x00000000
        /*0060*/ 	.short	0x0004
        /*0062*/ 	.short	0x0020
        /*0064*/ 	.byte	0x00, 0xf4, 0x21, 0x00


	//----- nvinfo : EIATTR_KPARAM_INFO
	.align		4
.L_21:
        /*0068*/ 	.byte	0x04, 0x17
        /*006a*/ 	.short	(.L_23 - .L_22)
.L_22:
        /*006c*/ 	.word	0x00000000
        /*0070*/ 	.short	0x0003
        /*0072*/ 	.short	0x0018
        /*0074*/ 	.byte	0x00, 0xf4, 0x21, 0x00


	//----- nvinfo : EIATTR_KPARAM_INFO
	.align		4
.L_23:
        /*0078*/ 	.byte	0x04, 0x17
        /*007a*/ 	.short	(.L_25 - .L_24)
.L_24:
        /*007c*/ 	.word	0x00000000
        /*0080*/ 	.short	0x0002
        /*0082*/ 	.short	0x0010
        /*0084*/ 	.byte	0x00, 0xf4, 0x21, 0x00


	//----- nvinfo : EIATTR_KPARAM_INFO
	.align		4
.L_25:
        /*0088*/ 	.byte	0x04, 0x17
        /*008a*/ 	.short	(.L_27 - .L_26)
.L_26:
        /*008c*/ 	.word	0x00000000
        /*0090*/ 	.short	0x0001
        /*0092*/ 	.short	0x0008
        /*0094*/ 	.byte	0x00, 0xf4, 0x21, 0x00


	//----- nvinfo : EIATTR_KPARAM_INFO
	.align		4
.L_27:
        /*0098*/ 	.byte	0x04, 0x17
        /*009a*/ 	.short	(.L_29 - .L_28)
.L_28:
        /*009c*/ 	.word	0x00000000
        /*00a0*/ 	.short	0x0000
        /*00a2*/ 	.short	0x0000
        /*00a4*/ 	.byte	0x00, 0xf4, 0x21, 0x00


	//----- nvinfo : EIATTR_SPARSE_MMA_MASK
	.align		4
.L_29:
        /*00a8*/ 	.byte	0x03, 0x50
        /*00aa*/ 	.short	0x0000


	//----- nvinfo : EIATTR_MAXREG_COUNT
	.align		4
        /*00ac*/ 	.byte	0x03, 0x1b
        /*00ae*/ 	.short	0x00ff


	//----- nvinfo : EIATTR_EXIT_INSTR_OFFSETS
	.align		4
        /*00b0*/ 	.byte	0x04, 0x1c
        /*00b2*/ 	.short	(.L_31 - .L_30)


	//   ....[0]....
.L_30:
        /*00b4*/ 	.word	0x00000e50


	//   ....[1]....
        /*00b8*/ 	.word	0x00000e70


	//----- nvinfo : EIATTR_REQNTID
	.align		4
.L_31:
        /*00bc*/ 	.byte	0x04, 0x10
        /*00be*/ 	.short	(.L_33 - .L_32)
.L_32:
        /*00c0*/ 	.word	0x00000080
        /*00c4*/ 	.word	0x00000001
        /*00c8*/ 	.word	0x00000001


	//----- nvinfo : EIATTR_CBANK_PARAM_SIZE
	.align		4
.L_33:
        /*00cc*/ 	.byte	0x03, 0x19
        /*00ce*/ 	.short	0x0048


	//----- nvinfo : EIATTR_PARAM_CBANK
	.align		4
        /*00d0*/ 	.byte	0x04, 0x0a
        /*00d2*/ 	.short	(.L_35 - .L_34)
	.align		4
.L_34:
        /*00d4*/ 	.word	index@(.nv.constant0.triton_poi_fused__unsafe_index_add_mul_sub_5)
        /*00d8*/ 	.short	0x0210
        /*00da*/ 	.short	0x0048


	//----- nvinfo : EIATTR_SW_WAR
	.align		4
.L_35:
        /*00dc*/ 	.byte	0x04, 0x36
        /*00de*/ 	.short	(.L_37 - .L_36)
.L_36:
        /*00e0*/ 	.word	0x00000008
.L_37:


//--------------------- .nv.callgraph             --------------------------
	.section	.nv.callgraph,"",@"SHT_CUDA_CALLGRAPH"
	.align	4
	.sectionentsize	8
	.align		4
        /*0000*/ 	.word	0x00000000
	.align		4
        /*0004*/ 	.word	0xffffffff
	.align		4
        /*0008*/ 	.word	0x00000000
	.align		4
        /*000c*/ 	.word	0xfffffffe
	.align		4
        /*0010*/ 	.word	0x00000000
	.align		4
        /*0014*/ 	.word	0xfffffffd
	.align		4
        /*0018*/ 	.word	0x00000000
	.align		4
        /*001c*/ 	.word	0xfffffffc


//--------------------- .text.triton_poi_fused__unsafe_index_add_mul_sub_5 --------------------------
	.section	.text.triton_poi_fused__unsafe_index_add_mul_sub_5,"ax",@progbits
	.align	128
        .global         triton_poi_fused__unsafe_index_add_mul_sub_5
        .type           triton_poi_fused__unsafe_index_add_mul_sub_5,@function
        .size           triton_poi_fused__unsafe_index_add_mul_sub_5,(.L_x_1 - triton_poi_fused__unsafe_index_add_mul_sub_5)
        .other          triton_poi_fused__unsafe_index_add_mul_sub_5,@"STO_CUDA_ENTRY STV_DEFAULT"
triton_poi_fused__unsafe_index_add_mul_sub_5:
.text.triton_poi_fused__unsafe_index_add_mul_sub_5:
[----:B------:R-:W0:Y:S02]  /*0000*/  LDC R1, c[0x0][0x28] ;  /* 0x00000a00ff017b82 */ /* 0x000e240000000800 */
[----:B------:R-:W1:Y:S01]  /*0010*/  S2R R0, SR_TID.X ;  /* 0x0000000000007919 */ /* 0x000e620000002100 */
[----:B------:R-:W2:Y:S01]  /*0020*/  S2UR UR4, SR_CTAID.X ;  /* 0x00000000000479c3 */ /* 0x000ea20000002500 */
[----:B------:R-:W-:-:S07]  /*0030*/  ULDC.64 UR6, c[0x0][0x220] ;  /* 0x0000880000067ab9 */ /* 0x000fce0000000a00 */
[----:B------:R-:W3:Y:S08]  /*0040*/  LDC.64 R36, c[0x0][0x218] ;  /* 0x00008600ff247b82 */ /* 0x000ef00000000a00 */
[----:B------:R-:W4:Y:S01]  /*0050*/  LDC.64 R18, c[0x0][0x210] ;  /* 0x00008400ff127b82 */ /* 0x000f220000000a00 */
[----:B--2---:R-:W-:-:S07]  /*0060*/  USHF.L.U32 UR4, UR4, 0x5, URZ ;  /* 0x0000000504047899 */ /* 0x004fce000800063f */
[----:B------:R-:W2:Y:S01]  /*0070*/  LDC.64 R32, c[0x0][0x228] ;  /* 0x00008a00ff207b82 */ /* 0x000ea20000000a00 */
[----:B-1----:R-:W-:-:S04]  /*0080*/  SHF.R.U32.HI R2, RZ, 0x3, R0 ;  /* 0x00000003ff027819 */ /* 0x002fc80000011600 */
[----:B------:R-:W-:-:S04]  /*0090*/  SGXT.U32 R2, R2, 0x4 ;  /* 0x000000040202781a */ /* 0x000fc80000000000 */
[----:B------:R-:W-:Y:S01]  /*00a0*/  LOP3.LUT R2, R2, UR4, RZ, 0xfc, !PT ;  /* 0x0000000402027c12 */ /* 0x000fe2000f8efcff */
[----:B------:R-:W-:-:S03]  /*00b0*/  ULDC.64 UR4, c[0x0][0x208] ;  /* 0x0000820000047ab9 */ /* 0x000fc60000000a00 */
[----:B------:R-:W-:-:S04]  /*00c0*/  SHF.R.S32.HI R3, RZ, 0x1f, R2 ;  /* 0x0000001fff037819 */ /* 0x000fc80000011402 */
[----:B------:R-:W-:-:S04]  /*00d0*/  LEA.HI R3, R3, R2, RZ, 0x6 ;  /* 0x0000000203037211 */ /* 0x000fc800078f30ff */
[----:B------:R-:W-:-:S04]  /*00e0*/  LOP3.LUT R5, R3, 0xffffffc0, RZ, 0xc0, !PT ;  /* 0xffffffc003057812 */ /* 0x000fc800078ec0ff */
[----:B------:R-:W-:-:S05]  /*00f0*/  IADD3 R6, R2, -R5, RZ ;  /* 0x8000000502067210 */ /* 0x000fca0007ffe0ff */
[----:B---3--:R-:W-:-:S06]  /*0100*/  IMAD.WIDE R12, R6, 0x8, R36 ;  /* 0x00000008060c7825 */ /* 0x008fcc00078e0224 */
[----:B------:R-:W3:Y:S01]  /*0110*/  LDG.E.EL.64 R12, desc[UR4][R12.64] ;  /* 0x000000040c0c7981 */ /* 0x000ee2000c2e1b00 */
[----:B------:R-:W-:Y:S01]  /*0120*/  SHF.R.S32.HI R25, RZ, 0x6, R3 ;  /* 0x00000006ff197819 */ /* 0x000fe20000011403 */
[----:B--2---:R-:W-:-:S04]  /*0130*/  IMAD.WIDE R10, R6, 0x8, R32 ;  /* 0x00000008060a7825 */ /* 0x004fc800078e0220 */
[----:B----4-:R-:W-:Y:S02]  /*0140*/  IMAD.WIDE R8, R25, 0x8, R18 ;  /* 0x0000000819087825 */ /* 0x010fe400078e0212 */
[----:B------:R-:W2:Y:S04]  /*0150*/  LDG.E.EL.64 R10, desc[UR4][R10.64] ;  /* 0x000000040a0a7981 */ /* 0x000ea8000c2e1b00 */
[----:B------:R-:W4:Y:S01]  /*0160*/  LDG.E.EL.64 R8, desc[UR4][R8.64] ;  /* 0x0000000408087981 */ /* 0x000f22000c2e1b00 */
[----:B------:R-:W-:-:S04]  /*0170*/  LOP3.LUT R4, R2, 0x10, RZ, 0xfc, !PT ;  /* 0x0000001002047812 */ /* 0x000fc800078efcff */
[----:B------:R-:W-:-:S04]  /*0180*/  SHF.R.S32.HI R5, RZ, 0x1f, R4 ;  /* 0x0000001fff057819 */ /* 0x000fc80000011404 */
[----:B------:R-:W-:-:S04]  /*0190*/  LEA.HI R5, R5, R4, RZ, 0x6 ;  /* 0x0000000405057211 */ /* 0x000fc800078f30ff */
[----:B------:R-:W-:-:S05]  /*01a0*/  SHF.R.S32.HI R7, RZ, 0x6, R5 ;  /* 0x00000006ff077819 */ /* 0x000fca0000011405 */
[----:B------:R-:W-:-:S06]  /*01b0*/  IMAD.WIDE R18, R7, 0x8, R18 ;  /* 0x0000000807127825 */ /* 0x000fcc00078e0212 */
[----:B------:R-:W5:Y:S01]  /*01c0*/  LDG.E.EL.64 R18, desc[UR4][R18.64] ;  /* 0x0000000412127981 */ /* 0x000f62000c2e1b00 */
[----:B------:R-:W-:Y:S01]  /*01d0*/  SHF.L.U32 R0, R0, 0x2, RZ ;  /* 0x0000000200007819 */ /* 0x000fe200000006ff */
[----:B------:R-:W1:Y:S03]  /*01e0*/  S2R R3, SR_CTAID.Y ;  /* 0x0000000000037919 */ /* 0x000e660000002600 */
[----:B------:R-:W-:Y:S02]  /*01f0*/  LOP3.LUT R0, R0, 0x1c, RZ, 0xc0, !PT ;  /* 0x0000001c00007812 */ /* 0x000fe400078ec0ff */
[----:B------:R-:W-:-:S04]  /*0200*/  LOP3.LUT R5, R5, 0xffffffc0, RZ, 0xc0, !PT ;  /* 0xffffffc005057812 */ /* 0x000fc800078ec0ff */
[----:B------:R-:W-:-:S05]  /*0210*/  IADD3 R5, R4, -R5, RZ ;  /* 0x8000000504057210 */ /* 0x000fca0007ffe0ff */
[----:B------:R-:W-:-:S06]  /*0220*/  IMAD.WIDE R36, R5, 0x8, R36 ;  /* 0x0000000805247825 */ /* 0x000fcc00078e0224 */
[----:B------:R-:W5:Y:S01]  /*0230*/  LDG.E.EL.64 R36, desc[UR4][R36.64] ;  /* 0x0000000424247981 */ /* 0x000f62000c2e1b00 */
[----:B------:R-:W-:-:S06]  /*0240*/  IMAD.WIDE R32, R5, 0x8, R32 ;  /* 0x0000000805207825 */ /* 0x000fcc00078e0220 */
[----:B------:R-:W5:Y:S01]  /*0250*/  LDG.E.EL.64 R32, desc[UR4][R32.64] ;  /* 0x0000000420207981 */ /* 0x000f62000c2e1b00 */
[C---:B---3--:R-:W-:Y:S01]  /*0260*/  IMAD.SHL.U32 R15, R12.reuse, 0x80, RZ ;  /* 0x000000800c0f7824 */ /* 0x048fe200078e00ff */
[----:B------:R-:W-:Y:S02]  /*0270*/  SHF.L.U64.HI R16, R12, 0x7, R13 ;  /* 0x000000070c107819 */ /* 0x000fe4000001020d */
[----:B------:R-:W-:Y:S02]  /*0280*/  ISETP.GE.AND P0, PT, R13, RZ, PT ;  /* 0x000000ff0d00720c */ /* 0x000fe40003f06270 */
[----:B------:R-:W-:Y:S02]  /*0290*/  IADD3 R14, P1, R15, 0x280, RZ ;  /* 0x000002800f0e7810 */ /* 0x000fe40007f3e0ff */
[----:B-1----:R-:W-:Y:S02]  /*02a0*/  LEA R12, R3, R0, 0x5 ;  /* 0x00000000030c7211 */ /* 0x002fe400078e28ff */
[----:B------:R-:W-:Y:S01]  /*02b0*/  SEL R0, R14, R15, !P0 ;  /* 0x0000000f0e007207 */ /* 0x000fe20004000000 */
[----:B------:R-:W-:Y:S01]  /*02c0*/  IMAD.X R13, RZ, RZ, R16, P1 ;  /* 0x000000ffff0d7224 */ /* 0x000fe200008e0610 */
[----:B------:R-:W-:-:S02]  /*02d0*/  SHF.R.S32.HI R3, RZ, 0x1f, R12 ;  /* 0x0000001fff037819 */ /* 0x000fc4000001140c */
[----:B----4-:R-:W-:Y:S02]  /*02e0*/  IADD3 R17, P2, R8, 0x5, RZ ;  /* 0x0000000508117810 */ /* 0x010fe40007f5e0ff */
[----:B------:R-:W-:Y:S02]  /*02f0*/  SEL R13, R13, R16, !P0 ;  /* 0x000000100d0d7207 */ /* 0x000fe40004000000 */
[----:B------:R-:W-:Y:S02]  /*0300*/  LEA R40, P0, R0, UR6, 0x2 ;  /* 0x0000000600287c11 */ /* 0x000fe4000f8010ff */
[----:B--2---:R-:W-:Y:S02]  /*0310*/  SHF.L.U32 R15, R10, 0x7, RZ ;  /* 0x000000070a0f7819 */ /* 0x004fe400000006ff */
[----:B------:R-:W-:Y:S02]  /*0320*/  LEA.HI R3, R3, R12, RZ, 0x7 ;  /* 0x0000000c03037211 */ /* 0x000fe400078f38ff */
[----:B------:R-:W-:-:S02]  /*0330*/  LEA.HI.X R41, R0, UR7, R13, 0x2, P0 ;  /* 0x0000000700297c11 */ /* 0x000fc400080f140d */
[----:B------:R-:W-:Y:S02]  /*0340*/  ISETP.GE.AND P0, PT, R9, RZ, PT ;  /* 0x000000ff0900720c */ /* 0x000fe40003f06270 */
[----:B------:R-:W-:Y:S02]  /*0350*/  IADD3.X R23, RZ, R9, RZ, P2, !PT ;  /* 0x00000009ff177210 */ /* 0x000fe400017fe4ff */
[----:B------:R-:W-:Y:S02]  /*0360*/  ISETP.GE.AND P1, PT, R11, RZ, PT ;  /* 0x000000ff0b00720c */ /* 0x000fe40003f26270 */
[----:B------:R-:W-:Y:S02]  /*0370*/  IADD3 R14, P3, R15, 0x280, RZ ;  /* 0x000002800f0e7810 */ /* 0x000fe40007f7e0ff */
[----:B------:R-:W-:Y:S02]  /*0380*/  SHF.L.U64.HI R16, R10, 0x7, R11 ;  /* 0x000000070a107819 */ /* 0x000fe4000001020b */
[----:B------:R-:W-:-:S02]  /*0390*/  LOP3.LUT R13, R3, 0xffffff80, RZ, 0xc0, !PT ;  /* 0xffffff80030d7812 */ /* 0x000fc400078ec0ff */
[----:B------:R-:W-:Y:S02]  /*03a0*/  SEL R23, R23, R9, !P0 ;  /* 0x0000000917177207 */ /* 0x000fe40004000000 */
[----:B------:R-:W-:Y:S01]  /*03b0*/  SEL R10, R14, R15, !P1 ;  /* 0x0000000f0e0a7207 */ /* 0x000fe20004800000 */
[----:B------:R-:W-:Y:S01]  /*03c0*/  IMAD.IADD R0, R12, 0x1, -R13 ;  /* 0x000000010c007824 */ /* 0x000fe200078e0a0d */
[----:B------:R-:W-:Y:S01]  /*03d0*/  IADD3.X R9, RZ, R16, RZ, P3, !PT ;  /* 0x00000010ff097210 */ /* 0x000fe20001ffe4ff */
[----:B------:R-:W-:Y:S01]  /*03e0*/  IMAD R23, R23, 0xa00, RZ ;  /* 0x00000a0017177824 */ /* 0x000fe200078e02ff */
[----:B------:R-:W-:Y:S01]  /*03f0*/  SEL R15, R17, R8, !P0 ;  /* 0x00000008110f7207 */ /* 0x000fe20004000000 */
[----:B------:R-:W-:Y:S01]  /*0400*/  IMAD.WIDE R40, R0, 0x4, R40 ;  /* 0x0000000400287825 */ /* 0x000fe200078e0228 */
[----:B------:R-:W-:Y:S02]  /*0410*/  SEL R9, R9, R16, !P1 ;  /* 0x0000001009097207 */ /* 0x000fe40004800000 */
[----:B------:R-:W-:-:S02]  /*0420*/  LEA R20, P0, R10, UR6, 0x2 ;  /* 0x000000060a147c11 */ /* 0x000fc4000f8010ff */
[----:B------:R-:W-:Y:S01]  /*0430*/  SHF.R.S32.HI R3, RZ, 0x7, R3 ;  /* 0x00000007ff037819 */ /* 0x000fe20000011403 */
[----:B------:R-:W-:Y:S01]  /*0440*/  IMAD.WIDE.U32 R16, R15, 0xa00, R40 ;  /* 0x00000a000f107825 */ /* 0x000fe200078e0028 */
[----:B------:R-:W-:Y:S02]  /*0450*/  LEA.HI.X R21, R10, UR7, R9, 0x2, P0 ;  /* 0x000000070a157c11 */ /* 0x000fe400080f1409 */
[----:B------:R-:W-:Y:S01]  /*0460*/  ISETP.GE.AND P0, PT, R12, 0x200, PT ;  /* 0x000002000c00780c */ /* 0x000fe20003f06270 */
[----:B------:R-:W1:Y:S01]  /*0470*/  LDC.64 R10, c[0x0][0x238] ;  /* 0x00008e00ff0a7b82 */ /* 0x000e620000000a00 */
[----:B------:R-:W-:Y:S01]  /*0480*/  IADD3 R17, R17, R23, RZ ;  /* 0x0000001711117210 */ /* 0x000fe20007ffe0ff */
[----:B------:R-:W-:Y:S01]  /*0490*/  IMAD.WIDE R20, R0, 0x4, R20 ;  /* 0x0000000400147825 */ /* 0x000fe200078e0214 */
[----:B-----5:R-:W-:Y:S02]  /*04a0*/  IADD3 R29, P2, R18, 0x5, RZ ;  /* 0x00000005121d7810 */ /* 0x020fe40007f5e0ff */
[----:B------:R-:W-:-:S02]  /*04b0*/  CS2R R12, SRZ ;  /* 0x00000000000c7805 */ /* 0x000fc4000001ff00 */
[----:B------:R-:W-:Y:S01]  /*04c0*/  ISETP.GE.AND P1, PT, R19, RZ, PT ;  /* 0x000000ff1300720c */ /* 0x000fe20003f26270 */
[----:B------:R-:W-:Y:S02]  /*04d0*/  IMAD R27, R3, 0xc80, RZ ;  /* 0x00000c80031b7824 */ /* 0x000fe400078e02ff */
[----:B------:R-:W-:Y:S01]  /*04e0*/  IMAD.WIDE.U32 R8, R15, 0xa00, R20 ;  /* 0x00000a000f087825 */ /* 0x000fe200078e0014 */
[----:B------:R-:W-:Y:S02]  /*04f0*/  CS2R R14, SRZ ;  /* 0x00000000000e7805 */ /* 0x000fe4000001ff00 */
[----:B------:R-:W-:Y:S01]  /*0500*/  SEL R38, R29, R18, !P1 ;  /* 0x000000121d267207 */ /* 0x000fe20004800000 */
[----:B------:R-:W-:Y:S01]  /*0510*/  IMAD.IADD R9, R23, 0x1, R9 ;  /* 0x0000000117097824 */ /* 0x000fe200078e0209 */
[----:B------:R-:W-:Y:S01]  /*0520*/  IADD3.X R23, RZ, R19, RZ, P2, !PT ;  /* 0x00000013ff177210 */ /* 0x000fe200017fe4ff */
[----:B------:R-:W-:-:S03]  /*0530*/  IMAD.WIDE R16, R27, 0x4, R16 ;  /* 0x000000041b107825 */ /* 0x000fc600078e0210 */
[----:B------:R-:W-:Y:S02]  /*0540*/  SEL R29, R23, R19, !P1 ;  /* 0x00000013171d7207 */ /* 0x000fe40004800000 */
[----:B------:R-:W-:Y:S01]  /*0550*/  CS2R R18, SRZ ;  /* 0x0000000000127805 */ /* 0x000fe2000001ff00 */
[----:B------:R2:W3:Y:S01]  /*0560*/  @!P0 LDG.E.128 R12, desc[UR4][R16.64] ;  /* 0x00000004100c8981 */ /* 0x0004e2000c1e1d00 */
[----:B------:R-:W-:-:S04]  /*0570*/  IMAD.WIDE R8, R27, 0x4, R8 ;  /* 0x000000041b087825 */ /* 0x000fc800078e0208 */
[----:B-1----:R-:W-:Y:S01]  /*0580*/  IMAD.WIDE R22, R25, 0x8, R10 ;  /* 0x0000000819167825 */ /* 0x002fe200078e020a */
[----:B--2---:R-:W-:-:S05]  /*0590*/  CS2R R16, SRZ ;  /* 0x0000000000107805 */ /* 0x004fca000001ff00 */
[----:B------:R-:W2:Y:S04]  /*05a0*/  LDG.E.EL.64 R22, desc[UR4][R22.64] ;  /* 0x0000000416167981 */ /* 0x000ea8000c2e1b00 */
[----:B------:R1:W3:Y:S02]  /*05b0*/  @!P0 LDG.E.128 R16, desc[UR4][R8.64] ;  /* 0x0000000408108981 */ /* 0x0002e4000c1e1d00 */
[----:B-1----:R-:W1:Y:S01]  /*05c0*/  LDC.64 R8, c[0x0][0x230] ;  /* 0x00008c00ff087b82 */ /* 0x002e620000000a00 */
[----:B------:R-:W-:-:S06]  /*05d0*/  IMAD.WIDE R10, R7, 0x8, R10 ;  /* 0x00000008070a7825 */ /* 0x000fcc00078e020a */
[----:B------:R-:W4:Y:S01]  /*05e0*/  LDG.E.EL.64 R10, desc[UR4][R10.64] ;  /* 0x000000040a0a7981 */ /* 0x000f22000c2e1b00 */
[----:B-1----:R-:W-:-:S06]  /*05f0*/  IMAD.WIDE R30, R6, 0x4, R8 ;  /* 0x00000004061e7825 */ /* 0x002fcc00078e0208 */
[----:B------:R-:W5:Y:S01]  /*0600*/  LDG.E.EL R30, desc[UR4][R30.64] ;  /* 0x000000041e1e7981 */ /* 0x000f62000c2e1900 */
[----:B------:R-:W-:Y:S01]  /*0610*/  IMAD.WIDE R8, R5, 0x4, R8 ;  /* 0x0000000405087825 */ /* 0x000fe200078e0208 */
[----:B--2---:R-:W-:Y:S02]  /*0620*/  IADD3 R5, P2, R22, 0x5, RZ ;  /* 0x0000000516057810 */ /* 0x004fe40007f5e0ff */
[----:B------:R-:W-:-:S03]  /*0630*/  ISETP.GE.AND P1, PT, R23, RZ, PT ;  /* 0x000000ff1700720c */ /* 0x000fc60003f26270 */
[----:B------:R-:W-:Y:S01]  /*0640*/  IMAD.X R35, RZ, RZ, R23, P2 ;  /* 0x000000ffff237224 */ /* 0x000fe200010e0617 */
[----:B------:R-:W-:-:S04]  /*0650*/  SEL R28, R5, R22, !P1 ;  /* 0x00000016051c7207 */ /* 0x000fc80004800000 */
[----:B------:R-:W-:Y:S02]  /*0660*/  SEL R22, R35, R23, !P1 ;  /* 0x0000001723167207 */ /* 0x000fe40004800000 */
[----:B----4-:R-:W-:Y:S02]  /*0670*/  IADD3 R5, P2, R10, 0x5, RZ ;  /* 0x000000050a057810 */ /* 0x010fe40007f5e0ff */
[----:B------:R-:W-:Y:S02]  /*0680*/  ISETP.GE.AND P1, PT, R11, RZ, PT ;  /* 0x000000ff0b00720c */ /* 0x000fe40003f26270 */
[----:B------:R-:W-:-:S04]  /*0690*/  IADD3.X R23, RZ, R11, RZ, P2, !PT ;  /* 0x0000000bff177210 */ /* 0x000fc800017fe4ff */
[----:B------:R-:W-:Y:S01]  /*06a0*/  SEL R23, R23, R11, !P1 ;  /* 0x0000000b17177207 */ /* 0x000fe20004800000 */
[--C-:B---3--:R-:W-:Y:S01]  /*06b0*/  FADD R11, R16, -R12.reuse ;  /* 0x8000000c100b7221 */ /* 0x108fe20000000000 */
[----:B------:R-:W-:Y:S01]  /*06c0*/  ISETP.GE.AND P2, PT, R37, RZ, PT ;  /* 0x000000ff2500720c */ /* 0x000fe20003f46270 */
[----:B------:R-:W-:Y:S02]  /*06d0*/  FADD R17, R17, -R13 ;  /* 0x8000000d11117221 */ /* 0x000fe40000000000 */
[----:B-----5:R-:W-:Y:S01]  /*06e0*/  FFMA R6, R30, R11, R12 ;  /* 0x0000000b1e067223 */ /* 0x020fe2000000000c */
[C---:B------:R-:W-:Y:S01]  /*06f0*/  SHF.L.U64.HI R12, R36.reuse, 0x7, R37 ;  /* 0x00000007240c7819 */ /* 0x040fe20000010225 */
[----:B------:R-:W-:Y:S02]  /*0700*/  IMAD.SHL.U32 R37, R36, 0x80, RZ ;  /* 0x0000008024257824 */ /* 0x000fe400078e00ff */
[----:B------:R-:W-:-:S03]  /*0710*/  FFMA R24, R30, R17, R13 ;  /* 0x000000111e187223 */ /* 0x000fc6000000000d */
[----:B------:R-:W-:-:S04]  /*0720*/  IADD3 R16, P3, R37, 0x280, RZ ;  /* 0x0000028025107810 */ /* 0x000fc80007f7e0ff */
[----:B------:R-:W-:Y:S02]  /*0730*/  IADD3.X R17, RZ, R12, RZ, P3, !PT ;  /* 0x0000000cff117210 */ /* 0x000fe40001ffe4ff */
[----:B------:R-:W-:Y:S02]  /*0740*/  SEL R16, R16, R37, !P2 ;  /* 0x0000002510107207 */ /* 0x000fe40005000000 */
[----:B------:R-:W-:Y:S02]  /*0750*/  SEL R17, R17, R12, !P2 ;  /* 0x0000000c11117207 */ /* 0x000fe40005000000 */
[----:B------:R-:W-:Y:S02]  /*0760*/  SHF.L.U64.HI R13, R32, 0x7, R33 ;  /* 0x00000007200d7819 */ /* 0x000fe40000010221 */
[----:B------:R-:W-:Y:S02]  /*0770*/  LEA R36, P2, R16, UR6, 0x2 ;  /* 0x0000000610247c11 */ /* 0x000fe4000f8410ff */
[----:B------:R-:W-:-:S02]  /*0780*/  SHF.L.U32 R32, R32, 0x7, RZ ;  /* 0x0000000720207819 */ /* 0x000fc400000006ff */
[----:B------:R-:W-:Y:S02]  /*0790*/  LEA.HI.X R37, R16, UR7, R17, 0x2, P2 ;  /* 0x0000000710257c11 */ /* 0x000fe400090f1411 */
[----:B------:R-:W-:Y:S02]  /*07a0*/  IADD3 R17, P2, R32, 0x280, RZ ;  /* 0x0000028020117810 */ /* 0x000fe40007f5e0ff */
[----:B------:R-:W-:Y:S02]  /*07b0*/  SEL R34, R5, R10, !P1 ;  /* 0x0000000a05227207 */ /* 0x000fe40004800000 */
[----:B------:R-:W-:Y:S01]  /*07c0*/  ISETP.GE.AND P1, PT, R33, RZ, PT ;  /* 0x000000ff2100720c */ /* 0x000fe20003f26270 */
[----:B------:R-:W-:Y:S01]  /*07d0*/  IMAD.X R16, RZ, RZ, R13, P2 ;  /* 0x000000ffff107224 */ /* 0x000fe200010e060d */
[----:B------:R1:W2:Y:S01]  /*07e0*/  LDG.E.EL R5, desc[UR4][R8.64] ;  /* 0x0000000408057981 */ /* 0x0002a2000c2e1900 */
[----:B------:R-:W-:Y:S01]  /*07f0*/  IMAD R22, R22, 0xa00, RZ ;  /* 0x00000a0016167824 */ /* 0x000fe200078e02ff */
[----:B------:R-:W-:Y:S01]  /*0800*/  SEL R12, R17, R32, !P1 ;  /* 0x00000020110c7207 */ /* 0x000fe20004800000 */
[----:B------:R-:W-:Y:S01]  /*0810*/  IMAD.WIDE.U32 R40, R28, 0xa00, R40 ;  /* 0x00000a001c287825 */ /* 0x000fe200078e0028 */
[----:B------:R-:W-:-:S02]  /*0820*/  SEL R17, R16, R13, !P1 ;  /* 0x0000000d10117207 */ /* 0x000fc40004800000 */
[----:B------:R-:W-:Y:S01]  /*0830*/  LEA R16, P1, R12, UR6, 0x2 ;  /* 0x000000060c107c11 */ /* 0x000fe2000f8210ff */
[----:B------:R-:W-:Y:S01]  /*0840*/  FADD R13, R18, -R14 ;  /* 0x8000000e120d7221 */ /* 0x000fe20000000000 */
[----:B------:R-:W-:Y:S02]  /*0850*/  IADD3 R41, R41, R22, RZ ;  /* 0x0000001629297210 */ /* 0x000fe40007ffe0ff */
[----:B------:R-:W-:Y:S02]  /*0860*/  LEA.HI.X R17, R12, UR7, R17, 0x2, P1 ;  /* 0x000000070c117c11 */ /* 0x000fe400088f1411 */
[----:B-1----:R-:W-:Y:S02]  /*0870*/  CS2R R8, SRZ ;  /* 0x0000000000087805 */ /* 0x002fe4000001ff00 */
[----:B------:R-:W-:Y:S01]  /*0880*/  CS2R R10, SRZ ;  /* 0x00000000000a7805 */ /* 0x000fe2000001ff00 */
[----:B------:R-:W-:-:S04]  /*0890*/  IMAD.WIDE R40, R27, 0x4, R40 ;  /* 0x000000041b287825 */ /* 0x000fc800078e0228 */
[----:B------:R-:W-:Y:S01]  /*08a0*/  FFMA R26, R30, R13, R14 ;  /* 0x0000000d1e1a7223 */ /* 0x000fe2000000000e */
[----:B------:R-:W-:Y:S01]  /*08b0*/  IMAD.WIDE R36, R0, 0x4, R36 ;  /* 0x0000000400247825 */ /* 0x000fe200078e0224 */
[----:B------:R1:W3:Y:S03]  /*08c0*/  @!P0 LDG.E.128 R8, desc[UR4][R40.64] ;  /* 0x0000000428088981 */ /* 0x0002e6000c1e1d00 */
[----:B------:R-:W-:-:S04]  /*08d0*/  IMAD.WIDE.U32 R12, R28, 0xa00, R20 ;  /* 0x00000a001c0c7825 */ /* 0x000fc800078e0014 */
[----:B------:R-:W-:-:S04]  /*08e0*/  IMAD.WIDE R20, R0, 0x4, R16 ;  /* 0x0000000400147825 */ /* 0x000fc800078e0210 */
[----:B------:R-:W-:Y:S02]  /*08f0*/  IMAD R14, R29, 0xa00, RZ ;  /* 0x00000a001d0e7824 */ /* 0x000fe400078e02ff */
[----:B-1----:R-:W-:-:S04]  /*0900*/  IMAD.WIDE.U32 R40, R38, 0xa00, R36 ;  /* 0x00000a0026287825 */ /* 0x002fc800078e0024 */
[----:B------:R-:W-:Y:S02]  /*0910*/  IMAD.IADD R13, R22, 0x1, R13 ;  /* 0x00000001160d7824 */ /* 0x000fe400078e020d */
[----:B------:R-:W-:Y:S02]  /*0920*/  IMAD R29, R3, 0xc80, RZ ;  /* 0x00000c80031d7824 */ /* 0x000fe400078e02ff */
[----:B------:R-:W-:-:S04]  /*0930*/  IMAD.WIDE.U32 R36, R34, 0xa00, R36 ;  /* 0x00000a0022247825 */ /* 0x000fc800078e0024 */
[----:B------:R-:W-:-:S04]  /*0940*/  IMAD.WIDE.U32 R38, R38, 0xa00, R20 ;  /* 0x00000a0026267825 */ /* 0x000fc800078e0014 */
[----:B------:R-:W-:Y:S01]  /*0950*/  IMAD R16, R23, 0xa00, RZ ;  /* 0x00000a0017107824 */ /* 0x000fe200078e02ff */
[----:B------:R-:W-:Y:S01]  /*0960*/  CS2R R22, SRZ ;  /* 0x0000000000167805 */ /* 0x000fe2000001ff00 */
[----:B------:R-:W-:Y:S01]  /*0970*/  IMAD.WIDE.U32 R34, R34, 0xa00, R20 ;  /* 0x00000a0022227825 */ /* 0x000fe200078e0014 */
[----:B------:R-:W-:-:S03]  /*0980*/  CS2R R20, SRZ ;  /* 0x0000000000147805 */ /* 0x000fc6000001ff00 */
[----:B------:R-:W-:-:S05]  /*0990*/  IMAD.WIDE R12, R29, 0x4, R12 ;  /* 0x000000041d0c7825 */ /* 0x000fca00078e020c */
[----:B------:R1:W3:Y:S01]  /*09a0*/  @!P0 LDG.E.128 R20, desc[UR4][R12.64] ;  /* 0x000000040c148981 */ /* 0x0002e2000c1e1d00 */
[--C-:B------:R-:W-:Y:S01]  /*09b0*/  FADD R19, R19, -R15.reuse ;  /* 0x8000000f13137221 */ /* 0x100fe20000000000 */
[----:B------:R-:W-:Y:S02]  /*09c0*/  IADD3 R37, R37, R16, RZ ;  /* 0x0000001025257210 */ /* 0x000fe40007ffe0ff */
[----:B------:R-:W-:Y:S01]  /*09d0*/  IADD3 R35, R16, R35, RZ ;  /* 0x0000002310237210 */ /* 0x000fe20007ffe0ff */
[----:B------:R-:W-:Y:S01]  /*09e0*/  FFMA R28, R30, R19, R15 ;  /* 0x000000131e1c7223 */ /* 0x000fe2000000000f */
[----:B------:R-:W-:Y:S02]  /*09f0*/  CS2R R16, SRZ ;  /* 0x0000000000107805 */ /* 0x000fe4000001ff00 */
[----:B------:R-:W-:Y:S01]  /*0a00*/  CS2R R18, SRZ ;  /* 0x0000000000127805 */ /* 0x000fe2000001ff00 */
[----:B------:R-:W-:Y:S01]  /*0a10*/  IMAD.WIDE R36, R27, 0x4, R36 ;  /* 0x000000041b247825 */ /* 0x000fe200078e0224 */
[----:B------:R-:W-:-:S02]  /*0a20*/  IADD3 R41, R41, R14, RZ ;  /* 0x0000000e29297210 */ /* 0x000fc40007ffe0ff */
[----:B------:R-:W-:Y:S02]  /*0a30*/  IADD3 R39, R14, R39, RZ ;  /* 0x000000270e277210 */ /* 0x000fe40007ffe0ff */
[----:B------:R4:W5:Y:S01]  /*0a40*/  @!P0 LDG.E.128 R16, desc[UR4][R36.64] ;  /* 0x0000000424108981 */ /* 0x000962000c1e1d00 */
[----:B-1----:R-:W-:Y:S02]  /*0a50*/  CS2R R12, SRZ ;  /* 0x00000000000c7805 */ /* 0x002fe4000001ff00 */
[----:B------:R-:W-:Y:S01]  /*0a60*/  CS2R R14, SRZ ;  /* 0x00000000000e7805 */ /* 0x000fe2000001ff00 */
[----:B------:R-:W-:-:S04]  /*0a70*/  IMAD.WIDE R40, R27, 0x4, R40 ;  /* 0x000000041b287825 */ /* 0x000fc800078e0228 */
[----:B------:R-:W-:Y:S01]  /*0a80*/  IMAD.WIDE R38, R27, 0x4, R38 ;  /* 0x000000041b267825 */ /* 0x000fe200078e0226 */
[----:B------:R-:W2:Y:S03]  /*0a90*/  @!P0 LDG.E.128 R12, desc[UR4][R40.64] ;  /* 0x00000004280c8981 */ /* 0x000ea6000c1e1d00 */
[----:B------:R-:W-:-:S04]  /*0aa0*/  IMAD.WIDE R34, R29, 0x4, R34 ;  /* 0x000000041d227825 */ /* 0x000fc800078e0222 */
[----:B---3--:R-:W-:Y:S01]  /*0ab0*/  FADD R31, R20, -R8 ;  /* 0x80000008141f7221 */ /* 0x008fe20000000000 */
[----:B------:R-:W-:Y:S02]  /*0ac0*/  FADD R32, R21, -R9 ;  /* 0x8000000915207221 */ /* 0x000fe40000000000 */
[----:B------:R-:W1:Y:S01]  /*0ad0*/  LDC.64 R20, c[0x0][0x240] ;  /* 0x00009000ff147b82 */ /* 0x000e620000000a00 */
[----:B------:R-:W-:Y:S01]  /*0ae0*/  FADD R33, R22, -R10 ;  /* 0x8000000a16217221 */ /* 0x000fe20000000000 */
[----:B------:R-:W-:Y:S01]  /*0af0*/  FADD R23, R23, -R11 ;  /* 0x8000000b17177221 */ /* 0x000fe20000000000 */
[C---:B------:R-:W-:Y:S01]  /*0b00*/  FFMA R31, R30.reuse, R31, R8 ;  /* 0x0000001f1e1f7223 */ /* 0x040fe20000000008 */
[C---:B------:R-:W-:Y:S01]  /*0b10*/  FFMA R32, R30.reuse, R32, R9 ;  /* 0x000000201e207223 */ /* 0x040fe20000000009 */
[C---:B------:R-:W-:Y:S01]  /*0b20*/  FFMA R33, R30.reuse, R33, R10 ;  /* 0x000000211e217223 */ /* 0x040fe2000000000a */
[----:B------:R-:W-:Y:S01]  /*0b30*/  FFMA R30, R30, R23, R11 ;  /* 0x000000171e1e7223 */ /* 0x000fe2000000000b */
[----:B------:R-:W-:-:S02]  /*0b40*/  CS2R R8, SRZ ;  /* 0x0000000000087805 */ /* 0x000fc4000001ff00 */
[----:B------:R-:W-:-:S06]  /*0b50*/  CS2R R10, SRZ ;  /* 0x00000000000a7805 */ /* 0x000fcc000001ff00 */
[----:B------:R-:W2:Y:S01]  /*0b60*/  @!P0 LDG.E.128 R8, desc[UR4][R38.64] ;  /* 0x0000000426088981 */ /* 0x000ea2000c1e1d00 */
[----:B-1----:R-:W-:-:S04]  /*0b70*/  IMAD.WIDE R22, R25, 0x4, R20 ;  /* 0x0000000419167825 */ /* 0x002fc800078e0214 */
[----:B----4-:R-:W-:Y:S01]  /*0b80*/  IMAD.WIDE R36, R7, 0x4, R20 ;  /* 0x0000000407247825 */ /* 0x010fe200078e0214 */
[----:B------:R-:W-:Y:S01]  /*0b90*/  CS2R R20, SRZ ;  /* 0x0000000000147805 */ /* 0x000fe2000001ff00 */
[----:B------:R1:W3:Y:S04]  /*0ba0*/  LDG.E.EL R7, desc[UR4][R22.64] ;  /* 0x0000000416077981 */ /* 0x0002e8000c2e1900 */
[----:B------:R-:W4:Y:S01]  /*0bb0*/  LDG.E.EL R25, desc[UR4][R36.64] ;  /* 0x0000000424197981 */ /* 0x000f22000c2e1900 */
[----:B-1----:R-:W-:-:S06]  /*0bc0*/  CS2R R22, SRZ ;  /* 0x0000000000167805 */ /* 0x002fcc000001ff00 */
[----:B------:R1:W5:Y:S01]  /*0bd0*/  @!P0 LDG.E.128 R20, desc[UR4][R34.64] ;  /* 0x0000000422148981 */ /* 0x000362000c1e1d00 */
[----:B------:R-:W-:Y:S01]  /*0be0*/  IMAD R27, R3, 0x80000, R0 ;  /* 0x00080000031b7824 */ /* 0x000fe200078e0200 */
[----:B-1----:R-:W1:Y:S04]  /*0bf0*/  LDC.64 R34, c[0x0][0x248] ;  /* 0x00009200ff227b82 */ /* 0x002e680000000a00 */
[-C--:B------:R-:W-:Y:S01]  /*0c00*/  LEA R3, R2, R27.reuse, 0x7 ;  /* 0x0000001b02037211 */ /* 0x080fe200078e38ff */
[----:B------:R-:W-:Y:S01]  /*0c10*/  FADD R33, -R26, R33 ;  /* 0x000000211a217221 */ /* 0x000fe20000000100 */
[----:B------:R-:W-:Y:S01]  /*0c20*/  LEA R27, R4, R27, 0x7 ;  /* 0x0000001b041b7211 */ /* 0x000fe200078e38ff */
[----:B--2---:R-:W-:Y:S01]  /*0c30*/  FADD R0, R9, -R13 ;  /* 0x8000000d09007221 */ /* 0x004fe20000000000 */
[----:B------:R-:W-:Y:S01]  /*0c40*/  FADD R8, R8, -R12 ;  /* 0x8000000c08087221 */ /* 0x000fe20000000000 */
[----:B------:R-:W-:-:S02]  /*0c50*/  FADD R2, R11, -R15 ;  /* 0x8000000f0b027221 */ /* 0x000fc40000000000 */
[C---:B------:R-:W-:Y:S01]  /*0c60*/  FFMA R0, R5.reuse, R0, R13 ;  /* 0x0000000005007223 */ /* 0x040fe2000000000d */
[C---:B------:R-:W-:Y:S01]  /*0c70*/  FFMA R12, R5.reuse, R8, R12 ;  /* 0x00000008050c7223 */ /* 0x040fe2000000000c */
[C---:B------:R-:W-:Y:S01]  /*0c80*/  FFMA R2, R5.reuse, R2, R15 ;  /* 0x0000000205027223 */ /* 0x040fe2000000000f */
[----:B------:R-:W-:Y:S01]  /*0c90*/  FADD R29, R10, -R14 ;  /* 0x8000000e0a1d7221 */ /* 0x000fe20000000000 */
[----:B------:R-:W-:Y:S01]  /*0ca0*/  FADD R8, -R6, R31 ;  /* 0x0000001f06087221 */ /* 0x000fe20000000100 */
[----:B------:R-:W-:Y:S02]  /*0cb0*/  FADD R11, -R28, R30 ;  /* 0x0000001e1c0b7221 */ /* 0x000fe40000000100 */
[----:B------:R-:W-:Y:S01]  /*0cc0*/  FFMA R14, R5, R29, R14 ;  /* 0x0000001d050e7223 */ /* 0x000fe2000000000e */
[C---:B---3--:R-:W-:Y:S01]  /*0cd0*/  FFMA R8, R7.reuse, R8, R6 ;  /* 0x0000000807087223 */ /* 0x048fe20000000006 */
[C---:B------:R-:W-:Y:S01]  /*0ce0*/  FFMA R10, R7.reuse, R33, R26 ;  /* 0x00000021070a7223 */ /* 0x040fe2000000001a */
[----:B------:R-:W-:Y:S01]  /*0cf0*/  FFMA R11, R7, R11, R28 ;  /* 0x0000000b070b7223 */ /* 0x000fe2000000001c */
[----:B-----5:R-:W-:Y:S01]  /*0d00*/  FADD R9, R20, -R16 ;  /* 0x8000001014097221 */ /* 0x020fe20000000000 */
[----:B------:R-:W-:Y:S01]  /*0d10*/  FADD R15, R22, -R18 ;  /* 0x80000012160f7221 */ /* 0x000fe20000000000 */
[----:B------:R-:W-:-:S02]  /*0d20*/  FADD R4, R23, -R19 ;  /* 0x8000001317047221 */ /* 0x000fc40000000000 */
[----:B------:R-:W-:Y:S01]  /*0d30*/  FFMA R13, R5, R9, R16 ;  /* 0x00000009050d7223 */ /* 0x000fe20000000010 */
[--C-:B------:R-:W-:Y:S01]  /*0d40*/  FADD R16, R21, -R17.reuse ;  /* 0x8000001115107221 */ /* 0x100fe20000000000 */
[----:B------:R-:W-:Y:S01]  /*0d50*/  FADD R9, -R24, R32 ;  /* 0x0000002018097221 */ /* 0x000fe20000000100 */
[C---:B------:R-:W-:Y:S02]  /*0d60*/  FFMA R15, R5.reuse, R15, R18 ;  /* 0x0000000f050f7223 */ /* 0x040fe40000000012 */
[----:B------:R-:W-:Y:S01]  /*0d70*/  FFMA R17, R5, R16, R17 ;  /* 0x0000001005117223 */ /* 0x000fe20000000011 */
[----:B------:R-:W-:Y:S01]  /*0d80*/  FFMA R9, R7, R9, R24 ;  /* 0x0000000907097223 */ /* 0x000fe20000000018 */
[----:B-1----:R-:W-:-:S04]  /*0d90*/  IMAD.WIDE R6, R3, 0x4, R34 ;  /* 0x0000000403067825 */ /* 0x002fc800078e0222 */
[----:B------:R-:W-:Y:S01]  /*0da0*/  FFMA R5, R5, R4, R19 ;  /* 0x0000000405057223 */ /* 0x000fe20000000013 */
[----:B------:R-:W-:Y:S01]  /*0db0*/  FADD R13, -R12, R13 ;  /* 0x0000000d0c0d7221 */ /* 0x000fe20000000100 */
[----:B------:R-:W-:Y:S01]  /*0dc0*/  FADD R15, -R14, R15 ;  /* 0x0000000f0e0f7221 */ /* 0x000fe20000000100 */
[----:B------:R-:W-:Y:S01]  /*0dd0*/  FADD R17, -R0, R17 ;  /* 0x0000001100117221 */ /* 0x000fe20000000100 */
[----:B------:R-:W-:Y:S01]  /*0de0*/  FADD R5, -R2, R5 ;  /* 0x0000000502057221 */ /* 0x000fe20000000100 */
[----:B------:R1:W-:Y:S01]  /*0df0*/  @!P0 STG.E.128 desc[UR4][R6.64], R8 ;  /* 0x0000000806008986 */ /* 0x0003e2000c101d04 */
[C---:B----4-:R-:W-:Y:S01]  /*0e00*/  FFMA R12, R25.reuse, R13, R12 ;  /* 0x0000000d190c7223 */ /* 0x050fe2000000000c */
[----:B------:R-:W-:Y:S01]  /*0e10*/  FFMA R14, R25, R15, R14 ;  /* 0x0000000f190e7223 */ /* 0x000fe2000000000e */
[----:B------:R-:W-:-:S04]  /*0e20*/  IMAD.WIDE R34, R27, 0x4, R34 ;  /* 0x000000041b227825 */ /* 0x000fc800078e0222 */
[C---:B------:R-:W-:Y:S01]  /*0e30*/  FFMA R13, R25.reuse, R17, R0 ;  /* 0x00000011190d7223 */ /* 0x040fe20000000000 */
[----:B------:R-:W-:Y:S01]  /*0e40*/  FFMA R15, R25, R5, R2 ;  /* 0x00000005190f7223 */ /* 0x000fe20000000002 */
[----:B------:R-:W-:Y:S06]  /*0e50*/  @P0 EXIT ;  /* 0x000000000000094d */ /* 0x000fec0003800000 */
[----:B------:R-:W-:Y:S01]  /*0e60*/  STG.E.128 desc[UR4][R34.64], R12 ;  /* 0x0000000c22007986 */ /* 0x000fe2000c101d04 */
[----:B------:R-:W-:Y:S05]  /*0e70*/  EXIT ;  /* 0x000000000000794d */ /* 0x000fea0003800000 */
.L_x_0:
[----:B------:R-:W-:-:S00]  /*0e80*/  BRA `(.L_x_0) ;  /* 0xfffffffc00fc7947 */ /* 0x000fc0000383ffff */
[----:B------:R-:W-:-:S00]  /*0e90*/  NOP ;  /* 0x0000000000007918 */ /* 0x000fc00000000000 */
        /* <DEDUP_REMOVED lines=14> */
.L_x_1:


//--------------------- .nv.constant0.triton_poi_fused__unsafe_index_add_mul_sub_5 --------------------------
	.section	.nv.constant0.triton_poi_fused__unsafe_index_add_mul_sub_5,"a",@progbits
	.sectionflags	@""
	.align	4
.nv.constant0.triton_poi_fused__unsafe_index_add_mul_sub_5:
	.zero		600
